//
// Generated by NVIDIA NVVM Compiler
//
// Compiler Build ID: CL-36424714
// Cuda compilation tools, release 13.0, V13.0.88
// Based on NVVM 20.0.0
//

.version 9.0
.target sm_100
.address_size 64

	// .globl	_Z12glmem_reducePfS_
// _ZZ12shmem_reducePfS_iE5sdata has been demoted

.visible .entry _Z12glmem_reducePfS_(
	.param .u64 .ptr .align 1 _Z12glmem_reducePfS__param_0,
	.param .u64 .ptr .align 1 _Z12glmem_reducePfS__param_1
)
{
	.reg .pred 	%p<5>;
	.reg .b32 	%r<9>;
	.reg .b32 	%f<5>;
	.reg .b64 	%rd<11>;

	ld.param.u64 	%rd4, [_Z12glmem_reducePfS__param_0];
	ld.param.u64 	%rd3, [_Z12glmem_reducePfS__param_1];
	cvta.to.global.u64 	%rd1, %rd4;
	mov.u32 	%r1, %tid.x;
	mov.u32 	%r8, %ntid.x;
	mov.u32 	%r3, %ctaid.x;
	mad.lo.s32 	%r4, %r8, %r3, %r1;
	setp.lt.u32 	%p1, %r8, 2;
	mul.wide.s32 	%rd5, %r4, 4;
	add.s64 	%rd2, %rd1, %rd5;
	@%p1 bra 	$L__BB0_4;
$L__BB0_1:
	shr.u32 	%r6, %r8, 1;
	setp.ge.u32 	%p2, %r1, %r6;
	@%p2 bra 	$L__BB0_3;
	add.s32 	%r7, %r6, %r4;
	mul.wide.u32 	%rd6, %r7, 4;
	add.s64 	%rd7, %rd1, %rd6;
	ld.global.f32 	%f1, [%rd7];
	ld.global.f32 	%f2, [%rd2];
	add.f32 	%f3, %f1, %f2;
	st.global.f32 	[%rd2], %f3;
$L__BB0_3:
	bar.sync 	0;
	setp.gt.u32 	%p3, %r8, 3;
	mov.u32 	%r8, %r6;
	@%p3 bra 	$L__BB0_1;
$L__BB0_4:
	setp.ne.s32 	%p4, %r1, 0;
	@%p4 bra 	$L__BB0_6;
	ld.global.f32 	%f4, [%rd2];
	cvta.to.global.u64 	%rd8, %rd3;
	mul.wide.u32 	%rd9, %r3, 4;
	add.s64 	%rd10, %rd8, %rd9;
	st.global.f32 	[%rd10], %f4;
$L__BB0_6:
	ret;

}
	// .globl	_Z12shmem_reducePfS_i
.visible .entry _Z12shmem_reducePfS_i(
	.param .u64 .ptr .align 1 _Z12shmem_reducePfS_i_param_0,
	.param .u64 .ptr .align 1 _Z12shmem_reducePfS_i_param_1,
	.param .u32 _Z12shmem_reducePfS_i_param_2
)
{
	.reg .pred 	%p<6>;
	.reg .b32 	%r<14>;
	.reg .b32 	%f<9>;
	.reg .b64 	%rd<9>;
	// demoted variable
	.shared .align 4 .b8 _ZZ12shmem_reducePfS_iE5sdata[4096];
	ld.param.u64 	%rd1, [_Z12shmem_reducePfS_i_param_0];
	ld.param.u64 	%rd2, [_Z12shmem_reducePfS_i_param_1];
	ld.param.u32 	%r8, [_Z12shmem_reducePfS_i_param_2];
	mov.u32 	%r1, %ctaid.x;
	mov.u32 	%r13, %ntid.x;
	mov.u32 	%r3, %tid.x;
	mad.lo.s32 	%r4, %r1, %r13, %r3;
	setp.ge.s32 	%p1, %r4, %r8;
	mov.f32 	%f8, 0f00000000;
	@%p1 bra 	$L__BB1_2;
	cvta.to.global.u64 	%rd3, %rd1;
	mul.wide.s32 	%rd4, %r4, 4;
	add.s64 	%rd5, %rd3, %rd4;
	ld.global.f32 	%f8, [%rd5];
$L__BB1_2:
	shl.b32 	%r9, %r3, 2;
	mov.u32 	%r10, _ZZ12shmem_reducePfS_iE5sdata;
	add.s32 	%r5, %r10, %r9;
	st.shared.f32 	[%r5], %f8;
	bar.sync 	0;
	setp.lt.u32 	%p2, %r13, 2;
	@%p2 bra 	$L__BB1_6;
$L__BB1_3:
	shr.u32 	%r7, %r13, 1;
	setp.ge.u32 	%p3, %r3, %r7;
	@%p3 bra 	$L__BB1_5;
	shl.b32 	%r11, %r7, 2;
	add.s32 	%r12, %r5, %r11;
	ld.shared.f32 	%f4, [%r12];
	ld.shared.f32 	%f5, [%r5];
	add.f32 	%f6, %f4, %f5;
	st.shared.f32 	[%r5], %f6;
$L__BB1_5:
	bar.sync 	0;
	setp.gt.u32 	%p4, %r13, 3;
	mov.u32 	%r13, %r7;
	@%p4 bra 	$L__BB1_3;
$L__BB1_6:
	setp.ne.s32 	%p5, %r3, 0;
	@%p5 bra 	$L__BB1_8;
	ld.shared.f32 	%f7, [_ZZ12shmem_reducePfS_iE5sdata];
	cvta.to.global.u64 	%rd6, %rd2;
	mul.wide.u32 	%rd7, %r1, 4;
	add.s64 	%rd8, %rd6, %rd7;
	st.global.f32 	[%rd8], %f7;
$L__BB1_8:
	ret;

}


// ===== COMPILED SASS (sm_100) =====

	.target	sm_100

	.elftype	@"ET_EXEC"


//--------------------- .note.nv.tkinfo           --------------------------
	.section	.note.nv.tkinfo,"",@"SHT_NOTE"
	.sectionflags	@"SHF_NOTE_NV_TKINFO"
	.tkinfo
        /*0018*/ 	.word	0x00000002
        /*0030*/ 	.string	""
        /*0030*/ 	.string	"ptxas"
        /*0030*/ 	.string	"Cuda compilation tools, release 13.0, V13.0.88"
        /*0030*/ 	.string	"Build cuda_13.0.r13.0/compiler.36424714_0"
        /*0030*/ 	.string	"-arch sm_100 -m 64 "



//--------------------- .note.nv.cuinfo           --------------------------
	.section	.note.nv.cuinfo,"",@"SHT_NOTE"
	.sectionflags	@"SHF_NOTE_NV_CUINFO"
        /*0018*/ 	.short	0x0002
        /*001a*/ 	.short	0x0064
        /*001c*/ 	.short	0x0082
	.zero		2


//--------------------- .nv.info                  --------------------------
	.section	.nv.info,"",@"SHT_CUDA_INFO"
	.align	4


	//----- nvinfo : EIATTR_REGCOUNT
	.align		4
        /*0000*/ 	.byte	0x04, 0x2f
        /*0002*/ 	.short	(.L_1 - .L_0)
	.align		4
.L_0:
        /*0004*/ 	.word	index@(_Z12glmem_reducePfS_)
        /*0008*/ 	.word	0x00000010


	//----- nvinfo : EIATTR_FRAME_SIZE
	.align		4
.L_1:
        /*000c*/ 	.byte	0x04, 0x11
        /*000e*/ 	.short	(.L_3 - .L_2)
	.align		4
.L_2:
        /*0010*/ 	.word	index@(_Z12glmem_reducePfS_)
        /*0014*/ 	.word	0x00000000


	//----- nvinfo : EIATTR_REGCOUNT
	.align		4
.L_3:
        /*0018*/ 	.byte	0x04, 0x2f
        /*001a*/ 	.short	(.L_5 - .L_4)
	.align		4
.L_4:
        /*001c*/ 	.word	index@(_Z12shmem_reducePfS_i)
        /*0020*/ 	.word	0x0000000b


	//----- nvinfo : EIATTR_FRAME_SIZE
	.align		4
.L_5:
        /*0024*/ 	.byte	0x04, 0x11
        /*0026*/ 	.short	(.L_7 - .L_6)
	.align		4
.L_6:
        /*0028*/ 	.word	index@(_Z12shmem_reducePfS_i)
        /*002c*/ 	.word	0x00000000


	//----- nvinfo : EIATTR_MIN_STACK_SIZE
	.align		4
.L_7:
        /*0030*/ 	.byte	0x04, 0x12
        /*0032*/ 	.short	(.L_9 - .L_8)
	.align		4
.L_8:
        /*0034*/ 	.word	index@(_Z12shmem_reducePfS_i)
        /*0038*/ 	.word	0x00000000


	//----- nvinfo : EIATTR_MIN_STACK_SIZE
	.align		4
.L_9:
        /*003c*/ 	.byte	0x04, 0x12
        /*003e*/ 	.short	(.L_11 - .L_10)
	.align		4
.L_10:
        /*0040*/ 	.word	index@(_Z12glmem_reducePfS_)
        /*0044*/ 	.word	0x00000000
.L_11:


//--------------------- .nv.compat                --------------------------
	.section	.nv.compat,"",@"SHT_CUDA_COMPAT_INFO"
	.align	4
        /*0000*/ 	.byte	0x02, 0x09, 0x00, 0x00, 0x02, 0x02, 0x01, 0x00, 0x02, 0x05, 0x05, 0x00, 0x03, 0x07, 0x01, 0x01
        /*0010*/ 	.byte	0x02, 0x03, 0x00, 0x00, 0x02, 0x06, 0x01, 0x00, 0x04, 0x0b, 0x08, 0x00, 0x09, 0x00, 0x00, 0x00
        /*0020*/ 	.byte	0x00, 0x00, 0x00, 0x00


//--------------------- .nv.info._Z12shmem_reducePfS_i --------------------------
	.section	.nv.info._Z12shmem_reducePfS_i,"",@"SHT_CUDA_INFO"
	.sectionflags	@""
	.align	4


	//----- nvinfo : EIATTR_CUDA_API_VERSION
	.align		4
        /*0000*/ 	.byte	0x04, 0x37
        /*0002*/ 	.short	(.L_13 - .L_12)
.L_12:
        /*0004*/ 	.word	0x00000082


	//----- nvinfo : EIATTR_KPARAM_INFO
	.align		4
.L_13:
        /*0008*/ 	.byte	0x04, 0x17
        /*000a*/ 	.short	(.L_15 - .L_14)
.L_14:
        /*000c*/ 	.word	0x00000000
        /*0010*/ 	.short	0x0002
        /*0012*/ 	.short	0x0010
        /*0014*/ 	.byte	0x00, 0xf0, 0x11, 0x00


	//----- nvinfo : EIATTR_KPARAM_INFO
	.align		4
.L_15:
        /*0018*/ 	.byte	0x04, 0x17
        /*001a*/ 	.short	(.L_17 - .L_16)
.L_16:
        /*001c*/ 	.word	0x00000000
        /*0020*/ 	.short	0x0001
        /*0022*/ 	.short	0x0008
        /*0024*/ 	.byte	0x00, 0xf5, 0x21, 0x00


	//----- nvinfo : EIATTR_KPARAM_INFO
	.align		4
.L_17:
        /*0028*/ 	.byte	0x04, 0x17
        /*002a*/ 	.short	(.L_19 - .L_18)
.L_18:
        /*002c*/ 	.word	0x00000000
        /*0030*/ 	.short	0x0000
        /*0032*/ 	.short	0x0000
        /*0034*/ 	.byte	0x00, 0xf5, 0x21, 0x00


	//----- nvinfo : EIATTR_SPARSE_MMA_MASK
	.align		4
.L_19:
        /*0038*/ 	.byte	0x03, 0x50
        /*003a*/ 	.short	0x0000


	//----- nvinfo : EIATTR_MAXREG_COUNT
	.align		4
        /*003c*/ 	.byte	0x03, 0x1b
        /*003e*/ 	.short	0x00ff


	//----- nvinfo : EIATTR_NUM_BARRIERS
	.align		4
        /*0040*/ 	.byte	0x02, 0x4c
        /*0042*/ 	.byte	0x01
	.zero		1


	//----- nvinfo : EIATTR_MERCURY_ISA_VERSION
	.align		4
        /*0044*/ 	.byte	0x03, 0x5f
        /*0046*/ 	.short	0x0101


	//----- nvinfo : EIATTR_VRC_CTA_INIT_COUNT
	.align		4
        /*0048*/ 	.byte	0x02, 0x4a
	.zero		1
	.zero		1


	//----- nvinfo : EIATTR_EXIT_INSTR_OFFSETS
	.align		4
        /*004c*/ 	.byte	0x04, 0x1c
        /*004e*/ 	.short	(.L_21 - .L_20)


	//   ....[0]....
.L_20:
        /*0050*/ 	.word	0x00000210


	//   ....[1]....
        /*0054*/ 	.word	0x00000290


	//----- nvinfo : EIATTR_CBANK_PARAM_SIZE
	.align		4
.L_21:
        /*0058*/ 	.byte	0x03, 0x19
        /*005a*/ 	.short	0x0014


	//----- nvinfo : EIATTR_PARAM_CBANK
	.align		4
        /*005c*/ 	.byte	0x04, 0x0a
        /*005e*/ 	.short	(.L_23 - .L_22)
	.align		4
.L_22:
        /*0060*/ 	.word	index@(.nv.constant0._Z12shmem_reducePfS_i)
        /*0064*/ 	.short	0x0380
        /*0066*/ 	.short	0x0014


	//----- nvinfo : EIATTR_SW_WAR
	.align		4
.L_23:
        /*0068*/ 	.byte	0x04, 0x36
        /*006a*/ 	.short	(.L_25 - .L_24)
.L_24:
        /*006c*/ 	.word	0x00000008
.L_25:


//--------------------- .nv.info._Z12glmem_reducePfS_ --------------------------
	.section	.nv.info._Z12glmem_reducePfS_,"",@"SHT_CUDA_INFO"
	.sectionflags	@""
	.align	4


	//----- nvinfo : EIATTR_CUDA_API_VERSION
	.align		4
        /*0000*/ 	.byte	0x04, 0x37
        /*0002*/ 	.short	(.L_27 - .L_26)
.L_26:
        /*0004*/ 	.word	0x00000082


	//----- nvinfo : EIATTR_KPARAM_INFO
	.align		4
.L_27:
        /*0008*/ 	.byte	0x04, 0x17
        /*000a*/ 	.short	(.L_29 - .L_28)
.L_28:
        /*000c*/ 	.word	0x00000000
        /*0010*/ 	.short	0x0001
        /*0012*/ 	.short	0x0008
        /*0014*/ 	.byte	0x00, 0xf5, 0x21, 0x00


	//----- nvinfo : EIATTR_KPARAM_INFO
	.align		4
.L_29:
        /*0018*/ 	.byte	0x04, 0x17
        /*001a*/ 	.short	(.L_31 - .L_30)
.L_30:
        /*001c*/ 	.word	0x00000000
        /*0020*/ 	.short	0x0000
        /*0022*/ 	.short	0x0000
        /*0024*/ 	.byte	0x00, 0xf5, 0x21, 0x00


	//----- nvinfo : EIATTR_SPARSE_MMA_MASK
	.align		4
.L_31:
        /*0028*/ 	.byte	0x03, 0x50
        /*002a*/ 	.short	0x0000


	//----- nvinfo : EIATTR_MAXREG_COUNT
	.align		4
        /*002c*/ 	.byte	0x03, 0x1b
        /*002e*/ 	.short	0x00ff


	//----- nvinfo : EIATTR_NUM_BARRIERS
	.align		4
        /*0030*/ 	.byte	0x02, 0x4c
        /*0032*/ 	.byte	0x01
	.zero		1


	//----- nvinfo : EIATTR_MERCURY_ISA_VERSION
	.align		4
        /*0034*/ 	.byte	0x03, 0x5f
        /*0036*/ 	.short	0x0101


	//----- nvinfo : EIATTR_VRC_CTA_INIT_COUNT
	.align		4
        /*0038*/ 	.byte	0x02, 0x4a
	.zero		1
	.zero		1


	//----- nvinfo : EIATTR_EXIT_INSTR_OFFSETS
	.align		4
        /*003c*/ 	.byte	0x04, 0x1c
        /*003e*/ 	.short	(.L_33 - .L_32)


	//   ....[0]....
.L_32:
        /*0040*/ 	.word	0x000001b0


	//   ....[1]....
        /*0044*/ 	.word	0x00000200


	//----- nvinfo : EIATTR_CRS_STACK_SIZE
	.align		4
.L_33:
        /*0048*/ 	.byte	0x04, 0x1e
        /*004a*/ 	.short	(.L_35 - .L_34)
.L_34:
        /*004c*/ 	.word	0x00000000


	//----- nvinfo : EIATTR_CBANK_PARAM_SIZE
	.align		4
.L_35:
        /*0050*/ 	.byte	0x03, 0x19
        /*0052*/ 	.short	0x0010


	//----- nvinfo : EIATTR_PARAM_CBANK
	.align		4
        /*0054*/ 	.byte	0x04, 0x0a
        /*0056*/ 	.short	(.L_37 - .L_36)
	.align		4
.L_36:
        /*0058*/ 	.word	index@(.nv.constant0._Z12glmem_reducePfS_)
        /*005c*/ 	.short	0x0380
        /*005e*/ 	.short	0x0010


	//----- nvinfo : EIATTR_SW_WAR
	.align		4
.L_37:
        /*0060*/ 	.byte	0x04, 0x36
        /*0062*/ 	.short	(.L_39 - .L_38)
.L_38:
        /*0064*/ 	.word	0x00000008
.L_39:


//--------------------- .nv.callgraph             --------------------------
	.section	.nv.callgraph,"",@"SHT_CUDA_CALLGRAPH"
	.align	4
	.sectionentsize	8
	.align		4
        /*0000*/ 	.word	0x00000000
	.align		4
        /*0004*/ 	.word	0xffffffff
	.align		4
        /*0008*/ 	.word	0x00000000
	.align		4
        /*000c*/ 	.word	0xfffffffe
	.align		4
        /*0010*/ 	.word	0x00000000
	.align		4
        /*0014*/ 	.word	0xfffffffd
	.align		4
        /*0018*/ 	.word	0x00000000
	.align		4
        /*001c*/ 	.word	0xfffffffc


//--------------------- .text._Z12shmem_reducePfS_i --------------------------
	.section	.text._Z12shmem_reducePfS_i,"ax",@progbits
	.align	128
        .global         _Z12shmem_reducePfS_i
        .type           _Z12shmem_reducePfS_i,@function
        .size           _Z12shmem_reducePfS_i,(.L_x_8 - _Z12shmem_reducePfS_i)
        .other          _Z12shmem_reducePfS_i,@"STO_CUDA_ENTRY STV_DEFAULT"
_Z12shmem_reducePfS_i:
.text._Z12shmem_reducePfS_i:
[----:B------:R-:W-:Y:S01]  /*0000*/  LDC R1, c[0x0][0x37c] ;  /* 0x0000df00ff017b82 */ /* 0x000fe20000000800 */
[----:B------:R-:W0:Y:S01]  /*0010*/  S2R R7, SR_CTAID.X ;  /* 0x0000000000077919 */ /* 0x000e220000002500 */
[----:B------:R-:W0:Y:S01]  /*0020*/  LDCU UR8, c[0x0][0x360] ;  /* 0x00006c00ff0877ac */ /* 0x000e220008000800 */
[----:B------:R-:W-:Y:S01]  /*0030*/  IMAD.MOV.U32 R4, RZ, RZ, RZ ;  /* 0x000000ffff047224 */ /* 0x000fe200078e00ff */
[----:B------:R-:W0:Y:S01]  /*0040*/  S2R R6, SR_TID.X ;  /* 0x0000000000067919 */ /* 0x000e220000002100 */
[----:B------:R-:W1:Y:S01]  /*0050*/  LDCU UR4, c[0x0][0x390] ;  /* 0x00007200ff0477ac */ /* 0x000e620008000800 */
[----:B------:R-:W2:Y:S01]  /*0060*/  LDCU.64 UR6, c[0x0][0x358] ;  /* 0x00006b00ff0677ac */ /* 0x000ea20008000a00 */
[----:B0-----:R-:W-:-:S05]  /*0070*/  IMAD R5, R7, UR8, R6 ;  /* 0x0000000807057c24 */ /* 0x001fca000f8e0206 */
[----:B-1----:R-:W-:-:S13]  /*0080*/  ISETP.GE.AND P0, PT, R5, UR4, PT ;  /* 0x0000000405007c0c */ /* 0x002fda000bf06270 */
[----:B------:R-:W0:Y:S02]  /*0090*/  @!P0 LDC.64 R2, c[0x0][0x380] ;  /* 0x0000e000ff028b82 */ /* 0x000e240000000a00 */
[----:B0-----:R-:W-:-:S05]  /*00a0*/  @!P0 IMAD.WIDE R2, R5, 0x4, R2 ;  /* 0x0000000405028825 */ /* 0x001fca00078e0202 */
[----:B--2---:R-:W2:Y:S01]  /*00b0*/  @!P0 LDG.E R4, desc[UR6][R2.64] ;  /* 0x0000000602048981 */ /* 0x004ea2000c1e1900 */
[----:B------:R-:W0:Y:S01]  /*00c0*/  S2UR UR5, SR_CgaCtaId ;  /* 0x00000000000579c3 */ /* 0x000e220000008800 */
[----:B------:R-:W-:Y:S01]  /*00d0*/  IMAD.U32 R0, RZ, RZ, UR8 ;  /* 0x00000008ff007e24 */ /* 0x000fe2000f8e00ff */
[----:B------:R-:W-:Y:S01]  /*00e0*/  UMOV UR4, 0x400 ;  /* 0x0000040000047882 */ /* 0x000fe20000000000 */
[----:B------:R-:W-:-:S03]  /*00f0*/  ISETP.NE.AND P0, PT, R6, RZ, PT ;  /* 0x000000ff0600720c */ /* 0x000fc60003f05270 */
[----:B------:R-:W-:Y:S01]  /*0100*/  ISETP.GE.U32.AND P1, PT, R0, 0x2, PT ;  /* 0x000000020000780c */ /* 0x000fe20003f26070 */
[----:B0-----:R-:W-:-:S06]  /*0110*/  ULEA UR4, UR5, UR4, 0x18 ;  /* 0x0000000405047291 */ /* 0x001fcc000f8ec0ff */
[----:B------:R-:W-:-:S05]  /*0120*/  LEA R5, R6, UR4, 0x2 ;  /* 0x0000000406057c11 */ /* 0x000fca000f8e10ff */
[----:B--2---:R0:W-:Y:S01]  /*0130*/  STS [R5], R4 ;  /* 0x0000000405007388 */ /* 0x0041e20000000800 */
[----:B------:R-:W-:Y:S06]  /*0140*/  BAR.SYNC.DEFER_BLOCKING 0x0 ;  /* 0x0000000000007b1d */ /* 0x000fec0000010000 */
[----:B------:R-:W-:Y:S05]  /*0150*/  @!P1 BRA `(.L_x_0) ;  /* 0x00000000002c9947 */ /* 0x000fea0003800000 */
.L_x_1:
[----:B------:R-:W-:-:S04]  /*0160*/  SHF.R.U32.HI R8, RZ, 0x1, R0 ;  /* 0x00000001ff087819 */ /* 0x000fc80000011600 */
[----:B------:R-:W-:-:S13]  /*0170*/  ISETP.GE.U32.AND P1, PT, R6, R8, PT ;  /* 0x000000080600720c */ /* 0x000fda0003f26070 */
[----:B------:R-:W-:Y:S01]  /*0180*/  @!P1 LEA R2, R8, R5, 0x2 ;  /* 0x0000000508029211 */ /* 0x000fe200078e10ff */
[----:B------:R-:W-:Y:S05]  /*0190*/  @!P1 LDS R3, [R5] ;  /* 0x0000000005039984 */ /* 0x000fea0000000800 */
[----:B------:R-:W0:Y:S02]  /*01a0*/  @!P1 LDS R2, [R2] ;  /* 0x0000000002029984 */ /* 0x000e240000000800 */
[----:B0-----:R-:W-:-:S05]  /*01b0*/  @!P1 FADD R4, R2, R3 ;  /* 0x0000000302049221 */ /* 0x001fca0000000000 */
[----:B------:R1:W-:Y:S01]  /*01c0*/  @!P1 STS [R5], R4 ;  /* 0x0000000405009388 */ /* 0x0003e20000000800 */
[----:B------:R-:W-:Y:S01]  /*01d0*/  BAR.SYNC.DEFER_BLOCKING 0x0 ;  /* 0x0000000000007b1d */ /* 0x000fe20000010000 */
[----:B------:R-:W-:Y:S01]  /*01e0*/  ISETP.GT.U32.AND P1, PT, R0, 0x3, PT ;  /* 0x000000030000780c */ /* 0x000fe20003f24070 */
[----:B------:R-:W-:-:S12]  /*01f0*/  IMAD.MOV.U32 R0, RZ, RZ, R8 ;  /* 0x000000ffff007224 */ /* 0x000fd800078e0008 */
[----:B-1----:R-:W-:Y:S05]  /*0200*/  @P1 BRA `(.L_x_1) ;  /* 0xfffffffc00d41947 */ /* 0x002fea000383ffff */
.L_x_0:
[----:B------:R-:W-:Y:S05]  /*0210*/  @P0 EXIT ;  /* 0x000000000000094d */ /* 0x000fea0003800000 */
[----:B------:R-:W1:Y:S01]  /*0220*/  S2UR UR5, SR_CgaCtaId ;  /* 0x00000000000579c3 */ /* 0x000e620000008800 */
[----:B------:R-:W-:-:S07]  /*0230*/  UMOV UR4, 0x400 ;  /* 0x0000040000047882 */ /* 0x000fce0000000000 */
[----:B------:R-:W2:Y:S01]  /*0240*/  LDC.64 R2, c[0x0][0x388] ;  /* 0x0000e200ff027b82 */ /* 0x000ea20000000a00 */
[----:B-1----:R-:W-:Y:S01]  /*0250*/  ULEA UR4, UR5, UR4, 0x18 ;  /* 0x0000000405047291 */ /* 0x002fe2000f8ec0ff */
[----:B--2---:R-:W-:-:S08]  /*0260*/  IMAD.WIDE.U32 R2, R7, 0x4, R2 ;  /* 0x0000000407027825 */ /* 0x004fd000078e0002 */
[----:B0-----:R-:W0:Y:S04]  /*0270*/  LDS R5, [UR4] ;  /* 0x00000004ff057984 */ /* 0x001e280008000800 */
[----:B0-----:R-:W-:Y:S01]  /*0280*/  STG.E desc[UR6][R2.64], R5 ;  /* 0x0000000502007986 */ /* 0x001fe2000c101906 */
[----:B------:R-:W-:Y:S05]  /*0290*/  EXIT ;  /* 0x000000000000794d */ /* 0x000fea0003800000 */
.L_x_2:
[----:B------:R-:W-:-:S00]  /*02a0*/  BRA `(.L_x_2) ;  /* 0xfffffffc00fc7947 */ /* 0x000fc0000383ffff */
[----:B------:R-:W-:-:S00]  /*02b0*/  NOP ;  /* 0x0000000000007918 */ /* 0x000fc00000000000 */
        /* <DEDUP_REMOVED lines=12> */
.L_x_8:


//--------------------- .text._Z12glmem_reducePfS_ --------------------------
	.section	.text._Z12glmem_reducePfS_,"ax",@progbits
	.align	128
        .global         _Z12glmem_reducePfS_
        .type           _Z12glmem_reducePfS_,@function
        .size           _Z12glmem_reducePfS_,(.L_x_9 - _Z12glmem_reducePfS_)
        .other          _Z12glmem_reducePfS_,@"STO_CUDA_ENTRY STV_DEFAULT"
_Z12glmem_reducePfS_:
.text._Z12glmem_reducePfS_:
[----:B------:R-:W-:Y:S01]  /*0000*/  LDC R1, c[0x0][0x37c] ;  /* 0x0000df00ff017b82 */ /* 0x000fe20000000800 */
[----:B------:R-:W0:Y:S01]  /*0010*/  S2R R0, SR_TID.X ;  /* 0x0000000000007919 */ /* 0x000e220000002100 */
[----:B------:R-:W1:Y:S06]  /*0020*/  LDCU UR4, c[0x0][0x360] ;  /* 0x00006c00ff0477ac */ /* 0x000e6c0008000800 */
[----:B------:R-:W2:Y:S01]  /*0030*/  LDC.64 R2, c[0x0][0x380] ;  /* 0x0000e000ff027b82 */ /* 0x000ea20000000a00 */
[----:B------:R-:W0:Y:S01]  /*0040*/  S2R R13, SR_CTAID.X ;  /* 0x00000000000d7919 */ /* 0x000e220000002500 */
[----:B------:R-:W3:Y:S01]  /*0050*/  LDCU.64 UR6, c[0x0][0x358] ;  /* 0x00006b00ff0677ac */ /* 0x000ee20008000a00 */
[----:B-1----:R-:W-:-:S02]  /*0060*/  UISETP.GE.U32.AND UP0, UPT, UR4, 0x2, UPT ;  /* 0x000000020400788c */ /* 0x002fc4000bf06070 */
[----:B0-----:R-:W-:-:S04]  /*0070*/  IMAD R9, R13, UR4, R0 ;  /* 0x000000040d097c24 */ /* 0x001fc8000f8e0200 */
[----:B--2---:R-:W-:-:S03]  /*0080*/  IMAD.WIDE R2, R9, 0x4, R2 ;  /* 0x0000000409027825 */ /* 0x004fc600078e0202 */
[----:B---3--:R-:W-:Y:S05]  /*0090*/  BRA.U !UP0, `(.L_x_3) ;  /* 0x0000000108407547 */ /* 0x008fea000b800000 */
[----:B------:R-:W0:Y:S02]  /*00a0*/  LDC.64 R6, c[0x0][0x380] ;  /* 0x0000e000ff067b82 */ /* 0x000e240000000a00 */
.L_x_6:
[----:B------:R-:W-:Y:S01]  /*00b0*/  USHF.R.U32.HI UR5, URZ, 0x1, UR4 ;  /* 0x00000001ff057899 */ /* 0x000fe20008011604 */
[----:B------:R-:W-:Y:S05]  /*00c0*/  BSSY.RECONVERGENT B0, `(.L_x_4) ;  /* 0x0000009000007945 */ /* 0x000fea0003800200 */
[----:B------:R-:W-:-:S13]  /*00d0*/  ISETP.GE.U32.AND P0, PT, R0, UR5, PT ;  /* 0x0000000500007c0c */ /* 0x000fda000bf06070 */
[----:B-1----:R-:W-:Y:S05]  /*00e0*/  @P0 BRA `(.L_x_5) ;  /* 0x0000000000180947 */ /* 0x002fea0003800000 */
[----:B------:R-:W-:Y:S01]  /*00f0*/  IADD3 R5, PT, PT, R9, UR5, RZ ;  /* 0x0000000509057c10 */ /* 0x000fe2000fffe0ff */
[----:B------:R-:W2:Y:S04]  /*0100*/  LDG.E R11, desc[UR6][R2.64] ;  /* 0x00000006020b7981 */ /* 0x000ea8000c1e1900 */
[----:B0-----:R-:W-:-:S06]  /*0110*/  IMAD.WIDE.U32 R4, R5, 0x4, R6 ;  /* 0x0000000405047825 */ /* 0x001fcc00078e0006 */
[----:B------:R-:W2:Y:S02]  /*0120*/  LDG.E R4, desc[UR6][R4.64] ;  /* 0x0000000604047981 */ /* 0x000ea4000c1e1900 */
[----:B--2---:R-:W-:-:S05]  /*0130*/  FADD R11, R4, R11 ;  /* 0x0000000b040b7221 */ /* 0x004fca0000000000 */
[----:B------:R1:W-:Y:S02]  /*0140*/  STG.E desc[UR6][R2.64], R11 ;  /* 0x0000000b02007986 */ /* 0x0003e4000c101906 */
.L_x_5:
[----:B------:R-:W-:Y:S05]  /*0150*/  BSYNC.RECONVERGENT B0 ;  /* 0x0000000000007941 */ /* 0x000fea0003800200 */
.L_x_4:
[----:B------:R-:W-:Y:S01]  /*0160*/  BAR.SYNC.DEFER_BLOCKING 0x0 ;  /* 0x0000000000007b1d */ /* 0x000fe20000010000 */
[----:B------:R-:W-:-:S05]  /*0170*/  UISETP.GT.U32.AND UP0, UPT, UR4, 0x3, UPT ;  /* 0x000000030400788c */ /* 0x000fca000bf04070 */
[----:B------:R-:W-:-:S04]  /*0180*/  UMOV UR4, UR5 ;  /* 0x0000000500047c82 */ /* 0x000fc80008000000 */
[----:B------:R-:W-:Y:S05]  /*0190*/  BRA.U UP0, `(.L_x_6) ;  /* 0xfffffffd00c47547 */ /* 0x000fea000b83ffff */
.L_x_3:
[----:B------:R-:W-:-:S13]  /*01a0*/  ISETP.NE.AND P0, PT, R0, RZ, PT ;  /* 0x000000ff0000720c */ /* 0x000fda0003f05270 */
[----:B------:R-:W-:Y:S05]  /*01b0*/  @P0 EXIT ;  /* 0x000000000000094d */ /* 0x000fea0003800000 */
[----:B-1----:R-:W2:Y:S01]  /*01c0*/  LDG.E R3, desc[UR6][R2.64] ;  /* 0x0000000602037981 */ /* 0x002ea2000c1e1900 */
[----:B------:R-:W1:Y:S02]  /*01d0*/  LDC.64 R4, c[0x0][0x388] ;  /* 0x0000e200ff047b82 */ /* 0x000e640000000a00 */
[----:B-1----:R-:W-:-:S05]  /*01e0*/  IMAD.WIDE.U32 R4, R13, 0x4, R4 ;  /* 0x000000040d047825 */ /* 0x002fca00078e0004 */
[----:B--2---:R-:W-:Y:S01]  /*01f0*/  STG.E desc[UR6][R4.64], R3 ;  /* 0x0000000304007986 */ /* 0x004fe2000c101906 */
[----:B------:R-:W-:Y:S05]  /*0200*/  EXIT ;  /* 0x000000000000794d */ /* 0x000fea0003800000 */
.L_x_7:
        /* <DEDUP_REMOVED lines=15> */
.L_x_9:


//--------------------- .nv.shared._Z12shmem_reducePfS_i --------------------------
	.section	.nv.shared._Z12shmem_reducePfS_i,"aw",@nobits
	.sectionflags	@""
	.align	4
.nv.shared._Z12shmem_reducePfS_i:
	.zero		5120


//--------------------- .nv.shared.reserved.0     --------------------------
	.section	.nv.shared.reserved.0,"aw",@nobits
	.weak		__nv_reservedSMEM_offset_0_alias
	.size		__nv_reservedSMEM_offset_0_alias, 0, 64
	.other		__nv_reservedSMEM_offset_0_alias,@"STO_CUDA_RESERVED_SHARED STV_DEFAULT"
__nv_reservedSMEM_offset_0_alias:
	.zero		0
	.zero		64


//--------------------- .nv.constant0._Z12shmem_reducePfS_i --------------------------
	.section	.nv.constant0._Z12shmem_reducePfS_i,"a",@progbits
	.sectionflags	@""
	.align	4
.nv.constant0._Z12shmem_reducePfS_i:
	.zero		916


//--------------------- .nv.constant0._Z12glmem_reducePfS_ --------------------------
	.section	.nv.constant0._Z12glmem_reducePfS_,"a",@progbits
	.sectionflags	@""
	.align	4
.nv.constant0._Z12glmem_reducePfS_:
	.zero		912


//--------------------- SYMBOLS --------------------------

	.type		.nv.reservedSmem.offset0,@object
	.size		.nv.reservedSmem.offset0,0x4
	.type		.nv.reservedSmem.cap,@object
	.size		.nv.reservedSmem.cap,0x4
